//
// Generated by NVIDIA NVVM Compiler
//
// Compiler Build ID: CL-36424714
// Cuda compilation tools, release 13.0, V13.0.88
// Based on NVVM 20.0.0
//

.version 9.0
.target sm_100
.address_size 64

	// .globl	required_memory
// _ZZ6reduceE4temp has been demoted
// _ZZ7prescanE4temp has been demoted

.visible .entry required_memory(
	.param .u64 .ptr .align 1 required_memory_param_0,
	.param .u64 .ptr .align 1 required_memory_param_1,
	.param .f64 required_memory_param_2,
	.param .u64 required_memory_param_3,
	.param .u64 required_memory_param_4,
	.param .u64 required_memory_param_5
)
{
	.reg .pred 	%p<13>;
	.reg .b32 	%r<9>;
	.reg .b64 	%rd<39>;
	.reg .b64 	%fd<6>;

	ld.param.u64 	%rd5, [required_memory_param_0];
	ld.param.u64 	%rd7, [required_memory_param_1];
	ld.param.f64 	%fd1, [required_memory_param_2];
	ld.param.u64 	%rd6, [required_memory_param_4];
	ld.param.u64 	%rd8, [required_memory_param_5];
	cvta.to.global.u64 	%rd1, %rd7;
	mov.u32 	%r1, %ctaid.y;
	mov.u32 	%r2, %ntid.y;
	mov.u32 	%r3, %tid.y;
	mad.lo.s32 	%r4, %r1, %r2, %r3;
	cvt.u64.u32 	%rd2, %r4;
	mov.u32 	%r5, %ctaid.x;
	mov.u32 	%r6, %ntid.x;
	mov.u32 	%r7, %tid.x;
	mad.lo.s32 	%r8, %r5, %r6, %r7;
	cvt.u64.u32 	%rd3, %r8;
	add.s64 	%rd9, %rd8, -1;
	setp.le.u64 	%p1, %rd9, %rd2;
	add.s64 	%rd10, %rd6, -1;
	setp.le.u64 	%p2, %rd10, %rd3;
	or.pred  	%p3, %p2, %p1;
	@%p3 bra 	$L__BB0_9;
	cvta.to.global.u64 	%rd12, %rd5;
	mul.lo.s64 	%rd4, %rd6, %rd2;
	add.s64 	%rd13, %rd4, %rd3;
	shl.b64 	%rd14, %rd13, 3;
	add.s64 	%rd15, %rd12, %rd14;
	ld.global.f64 	%fd2, [%rd15];
	ld.global.f64 	%fd3, [%rd15+8];
	shl.b64 	%rd16, %rd6, 3;
	add.s64 	%rd17, %rd15, %rd16;
	ld.global.f64 	%fd4, [%rd17];
	ld.global.f64 	%fd5, [%rd17+8];
	setp.gt.f64 	%p4, %fd2, %fd1;
	selp.u64 	%rd18, 1, 0, %p4;
	setp.gt.f64 	%p5, %fd3, %fd1;
	selp.b64 	%rd19, 3, 2, %p4;
	selp.b64 	%rd20, %rd19, %rd18, %p5;
	setp.gt.f64 	%p6, %fd4, %fd1;
	or.b64  	%rd21, %rd20, 4;
	selp.b64 	%rd22, %rd21, %rd20, %p6;
	setp.gt.f64 	%p7, %fd5, %fd1;
	or.b64  	%rd23, %rd22, 8;
	selp.b64 	%rd11, %rd23, %rd22, %p7;
	setp.gt.s64 	%p8, %rd11, 8;
	@%p8 bra 	$L__BB0_5;
	setp.eq.s64 	%p11, %rd11, 0;
	@%p11 bra 	$L__BB0_7;
	setp.eq.s64 	%p12, %rd11, 6;
	@%p12 bra 	$L__BB0_4;
	bra.uni 	$L__BB0_8;
$L__BB0_4:
	sub.s64 	%rd24, %rd4, %rd2;
	add.s64 	%rd25, %rd24, %rd3;
	shl.b64 	%rd26, %rd25, 3;
	add.s64 	%rd27, %rd1, %rd26;
	mov.b64 	%rd28, 2;
	st.global.u64 	[%rd27], %rd28;
	bra.uni 	$L__BB0_9;
$L__BB0_5:
	setp.eq.s64 	%p9, %rd11, 9;
	@%p9 bra 	$L__BB0_4;
	setp.ne.s64 	%p10, %rd11, 15;
	@%p10 bra 	$L__BB0_8;
$L__BB0_7:
	sub.s64 	%rd29, %rd4, %rd2;
	add.s64 	%rd30, %rd29, %rd3;
	shl.b64 	%rd31, %rd30, 3;
	add.s64 	%rd32, %rd1, %rd31;
	mov.b64 	%rd33, 0;
	st.global.u64 	[%rd32], %rd33;
	bra.uni 	$L__BB0_9;
$L__BB0_8:
	sub.s64 	%rd34, %rd4, %rd2;
	add.s64 	%rd35, %rd34, %rd3;
	shl.b64 	%rd36, %rd35, 3;
	add.s64 	%rd37, %rd1, %rd36;
	mov.b64 	%rd38, 1;
	st.global.u64 	[%rd37], %rd38;
$L__BB0_9:
	ret;

}
	// .globl	reduce
.visible .entry reduce(
	.param .u64 .ptr .align 1 reduce_param_0,
	.param .u64 .ptr .align 1 reduce_param_1,
	.param .u64 reduce_param_2
)
{
	.reg .pred 	%p<7>;
	.reg .b32 	%r<13>;
	.reg .b64 	%rd<22>;
	// demoted variable
	.shared .align 8 .b8 _ZZ6reduceE4temp[256];
	ld.param.u64 	%rd7, [reduce_param_0];
	ld.param.u64 	%rd5, [reduce_param_1];
	ld.param.u64 	%rd6, [reduce_param_2];
	cvta.to.global.u64 	%rd8, %rd7;
	mov.u32 	%r4, %tid.x;
	cvt.u64.u32 	%rd1, %r4;
	mov.u32 	%r1, %ctaid.x;
	mov.u32 	%r2, %ntid.x;
	mad.lo.s32 	%r5, %r1, %r2, %r4;
	mul.wide.u32 	%rd9, %r5, 8;
	add.s64 	%rd10, %rd8, %rd9;
	ld.global.u64 	%rd11, [%rd10];
	shl.b32 	%r6, %r4, 3;
	mov.u32 	%r7, _ZZ6reduceE4temp;
	add.s32 	%r3, %r7, %r6;
	st.shared.u64 	[%r3], %rd11;
	bar.sync 	0;
	setp.lt.u32 	%p1, %r2, 2;
	@%p1 bra 	$L__BB1_5;
	shr.u32 	%r8, %r2, 1;
	cvt.u64.u32 	%rd21, %r8;
$L__BB1_2:
	setp.le.u64 	%p2, %rd21, %rd1;
	add.s64 	%rd13, %rd21, %rd1;
	setp.ge.u64 	%p3, %rd13, %rd6;
	or.pred  	%p4, %p2, %p3;
	@%p4 bra 	$L__BB1_4;
	cvt.u32.u64 	%r9, %rd21;
	shl.b32 	%r10, %r9, 3;
	add.s32 	%r11, %r3, %r10;
	ld.shared.u64 	%rd14, [%r11];
	ld.shared.u64 	%rd15, [%r3];
	add.s64 	%rd16, %rd15, %rd14;
	st.shared.u64 	[%r3], %rd16;
$L__BB1_4:
	shr.u64 	%rd4, %rd21, 1;
	bar.sync 	0;
	setp.gt.u64 	%p5, %rd21, 1;
	mov.u64 	%rd21, %rd4;
	@%p5 bra 	$L__BB1_2;
$L__BB1_5:
	cvt.u32.u64 	%r12, %rd1;
	setp.ne.s32 	%p6, %r12, 0;
	@%p6 bra 	$L__BB1_7;
	ld.shared.u64 	%rd17, [_ZZ6reduceE4temp];
	cvta.to.global.u64 	%rd18, %rd5;
	mul.wide.u32 	%rd19, %r1, 8;
	add.s64 	%rd20, %rd18, %rd19;
	st.global.u64 	[%rd20], %rd17;
$L__BB1_7:
	ret;

}
	// .globl	prescan
.visible .entry prescan(
	.param .u64 .ptr .align 1 prescan_param_0,
	.param .u64 .ptr .align 1 prescan_param_1,
	.param .u64 prescan_param_2
)
{
	.reg .pred 	%p<8>;
	.reg .b32 	%r<27>;
	.reg .b64 	%rd<42>;
	// demoted variable
	.shared .align 8 .b8 _ZZ7prescanE4temp[256];
	ld.param.u64 	%rd17, [prescan_param_0];
	ld.param.u64 	%rd14, [prescan_param_1];
	ld.param.u64 	%rd15, [prescan_param_2];
	cvta.to.global.u64 	%rd18, %rd17;
	mov.u32 	%r2, %tid.x;
	cvt.u64.u32 	%rd1, %r2;
	mov.u32 	%r3, %ctaid.x;
	mov.u32 	%r4, %ntid.x;
	mad.lo.s32 	%r5, %r3, %r4, %r2;
	mul.wide.u32 	%rd2, %r5, 16;
	add.s64 	%rd19, %rd18, %rd2;
	ld.global.u64 	%rd20, [%rd19];
	shl.b32 	%r6, %r2, 4;
	mov.u32 	%r7, _ZZ7prescanE4temp;
	add.s32 	%r1, %r7, %r6;
	st.shared.u64 	[%r1], %rd20;
	ld.global.u64 	%rd21, [%rd19+8];
	st.shared.u64 	[%r1+8], %rd21;
	setp.lt.u64 	%p1, %rd15, 2;
	mov.b64 	%rd39, 1;
	@%p1 bra 	$L__BB2_5;
	shl.b64 	%rd23, %rd1, 1;
	or.b64  	%rd3, %rd23, 1;
	mov.b64 	%rd39, 1;
	cvt.u32.u64 	%r8, %rd3;
	mov.u64 	%rd37, %rd15;
$L__BB2_2:
	shr.u64 	%rd6, %rd37, 1;
	bar.sync 	0;
	setp.le.u64 	%p2, %rd6, %rd1;
	@%p2 bra 	$L__BB2_4;
	cvt.u32.u64 	%r9, %rd39;
	mul.lo.s32 	%r10, %r9, %r8;
	shl.b32 	%r11, %r10, 3;
	add.s32 	%r13, %r7, %r11;
	ld.shared.u64 	%rd24, [%r13+-8];
	add.s32 	%r14, %r10, %r9;
	shl.b32 	%r15, %r14, 3;
	add.s32 	%r16, %r7, %r15;
	ld.shared.u64 	%rd25, [%r16+-8];
	add.s64 	%rd26, %rd25, %rd24;
	st.shared.u64 	[%r16+-8], %rd26;
$L__BB2_4:
	shl.b64 	%rd39, %rd39, 1;
	setp.gt.u64 	%p3, %rd37, 3;
	mov.u64 	%rd37, %rd6;
	@%p3 bra 	$L__BB2_2;
$L__BB2_5:
	cvt.u32.u64 	%r17, %rd1;
	setp.ne.s32 	%p4, %r17, 0;
	@%p4 bra 	$L__BB2_7;
	mov.b64 	%rd27, 0;
	st.shared.u64 	[_ZZ7prescanE4temp+-8], %rd27;
$L__BB2_7:
	setp.lt.u64 	%p5, %rd15, 2;
	@%p5 bra 	$L__BB2_12;
	shl.b64 	%rd29, %rd1, 1;
	or.b64  	%rd9, %rd29, 1;
	mov.b64 	%rd40, 1;
	cvt.u32.u64 	%r18, %rd9;
$L__BB2_9:
	shr.u64 	%rd39, %rd39, 1;
	bar.sync 	0;
	setp.le.u64 	%p6, %rd40, %rd1;
	@%p6 bra 	$L__BB2_11;
	cvt.u32.u64 	%r19, %rd39;
	mul.lo.s32 	%r20, %r19, %r18;
	shl.b32 	%r21, %r20, 3;
	add.s32 	%r23, %r7, %r21;
	ld.shared.u64 	%rd30, [%r23+-8];
	add.s32 	%r24, %r20, %r19;
	shl.b32 	%r25, %r24, 3;
	add.s32 	%r26, %r7, %r25;
	ld.shared.u64 	%rd31, [%r26+-8];
	st.shared.u64 	[%r23+-8], %rd31;
	add.s64 	%rd32, %rd31, %rd30;
	st.shared.u64 	[%r26+-8], %rd32;
$L__BB2_11:
	shl.b64 	%rd40, %rd40, 1;
	setp.lt.u64 	%p7, %rd40, %rd15;
	@%p7 bra 	$L__BB2_9;
$L__BB2_12:
	cvta.to.global.u64 	%rd33, %rd14;
	bar.sync 	0;
	ld.shared.u64 	%rd34, [%r1];
	add.s64 	%rd35, %rd33, %rd2;
	st.global.u64 	[%rd35], %rd34;
	ld.shared.u64 	%rd36, [%r1+8];
	st.global.u64 	[%rd35+8], %rd36;
	ret;

}


// ===== COMPILED SASS (sm_100) =====

	.target	sm_100

	.elftype	@"ET_EXEC"


//--------------------- .note.nv.tkinfo           --------------------------
	.section	.note.nv.tkinfo,"",@"SHT_NOTE"
	.sectionflags	@"SHF_NOTE_NV_TKINFO"
	.tkinfo
        /*0018*/ 	.word	0x00000002
        /*0030*/ 	.string	""
        /*0030*/ 	.string	"ptxas"
        /*0030*/ 	.string	"Cuda compilation tools, release 13.0, V13.0.88"
        /*0030*/ 	.string	"Build cuda_13.0.r13.0/compiler.36424714_0"
        /*0030*/ 	.string	"-arch sm_100 -m 64 "



//--------------------- .note.nv.cuinfo           --------------------------
	.section	.note.nv.cuinfo,"",@"SHT_NOTE"
	.sectionflags	@"SHF_NOTE_NV_CUINFO"
        /*0018*/ 	.short	0x0002
        /*001a*/ 	.short	0x0064
        /*001c*/ 	.short	0x0082
	.zero		2


//--------------------- .nv.info                  --------------------------
	.section	.nv.info,"",@"SHT_CUDA_INFO"
	.align	4


	//----- nvinfo : EIATTR_REGCOUNT
	.align		4
        /*0000*/ 	.byte	0x04, 0x2f
        /*0002*/ 	.short	(.L_1 - .L_0)
	.align		4
.L_0:
        /*0004*/ 	.word	index@(required_memory)
        /*0008*/ 	.word	0x00000016


	//----- nvinfo : EIATTR_FRAME_SIZE
	.align		4
.L_1:
        /*000c*/ 	.byte	0x04, 0x11
        /*000e*/ 	.short	(.L_3 - .L_2)
	.align		4
.L_2:
        /*0010*/ 	.word	index@(required_memory)
        /*0014*/ 	.word	0x00000000


	//----- nvinfo : EIATTR_REGCOUNT
	.align		4
.L_3:
        /*0018*/ 	.byte	0x04, 0x2f
        /*001a*/ 	.short	(.L_5 - .L_4)
	.align		4
.L_4:
        /*001c*/ 	.word	index@(reduce)
        /*0020*/ 	.word	0x0000000e


	//----- nvinfo : EIATTR_FRAME_SIZE
	.align		4
.L_5:
        /*0024*/ 	.byte	0x04, 0x11
        /*0026*/ 	.short	(.L_7 - .L_6)
	.align		4
.L_6:
        /*0028*/ 	.word	index@(reduce)
        /*002c*/ 	.word	0x00000000


	//----- nvinfo : EIATTR_REGCOUNT
	.align		4
.L_7:
        /*0030*/ 	.byte	0x04, 0x2f
        /*0032*/ 	.short	(.L_9 - .L_8)
	.align		4
.L_8:
        /*0034*/ 	.word	index@(prescan)
        /*0038*/ 	.word	0x00000010


	//----- nvinfo : EIATTR_FRAME_SIZE
	.align		4
.L_9:
        /*003c*/ 	.byte	0x04, 0x11
        /*003e*/ 	.short	(.L_11 - .L_10)
	.align		4
.L_10:
        /*0040*/ 	.word	index@(prescan)
        /*0044*/ 	.word	0x00000000


	//----- nvinfo : EIATTR_MIN_STACK_SIZE
	.align		4
.L_11:
        /*0048*/ 	.byte	0x04, 0x12
        /*004a*/ 	.short	(.L_13 - .L_12)
	.align		4
.L_12:
        /*004c*/ 	.word	index@(prescan)
        /*0050*/ 	.word	0x00000000


	//----- nvinfo : EIATTR_MIN_STACK_SIZE
	.align		4
.L_13:
        /*0054*/ 	.byte	0x04, 0x12
        /*0056*/ 	.short	(.L_15 - .L_14)
	.align		4
.L_14:
        /*0058*/ 	.word	index@(reduce)
        /*005c*/ 	.word	0x00000000


	//----- nvinfo : EIATTR_MIN_STACK_SIZE
	.align		4
.L_15:
        /*0060*/ 	.byte	0x04, 0x12
        /*0062*/ 	.short	(.L_17 - .L_16)
	.align		4
.L_16:
        /*0064*/ 	.word	index@(required_memory)
        /*0068*/ 	.word	0x00000000
.L_17:


//--------------------- .nv.compat                --------------------------
	.section	.nv.compat,"",@"SHT_CUDA_COMPAT_INFO"
	.align	4
        /*0000*/ 	.byte	0x02, 0x09, 0x00, 0x00, 0x02, 0x02, 0x01, 0x00, 0x02, 0x05, 0x05, 0x00, 0x03, 0x07, 0x01, 0x01
        /*0010*/ 	.byte	0x02, 0x03, 0x00, 0x00, 0x02, 0x06, 0x01, 0x00, 0x04, 0x0b, 0x08, 0x00, 0x01, 0x00, 0x00, 0x00
        /*0020*/ 	.byte	0x00, 0x00, 0x00, 0x00


//--------------------- .nv.info.prescan          --------------------------
	.section	.nv.info.prescan,"",@"SHT_CUDA_INFO"
	.sectionflags	@""
	.align	4


	//----- nvinfo : EIATTR_CUDA_API_VERSION
	.align		4
        /*0000*/ 	.byte	0x04, 0x37
        /*0002*/ 	.short	(.L_19 - .L_18)
.L_18:
        /*0004*/ 	.word	0x00000082


	//----- nvinfo : EIATTR_KPARAM_INFO
	.align		4
.L_19:
        /*0008*/ 	.byte	0x04, 0x17
        /*000a*/ 	.short	(.L_21 - .L_20)
.L_20:
        /*000c*/ 	.word	0x00000000
        /*0010*/ 	.short	0x0002
        /*0012*/ 	.short	0x0010
        /*0014*/ 	.byte	0x00, 0xf0, 0x21, 0x00


	//----- nvinfo : EIATTR_KPARAM_INFO
	.align		4
.L_21:
        /*0018*/ 	.byte	0x04, 0x17
        /*001a*/ 	.short	(.L_23 - .L_22)
.L_22:
        /*001c*/ 	.word	0x00000000
        /*0020*/ 	.short	0x0001
        /*0022*/ 	.short	0x0008
        /*0024*/ 	.byte	0x00, 0xf5, 0x21, 0x00


	//----- nvinfo : EIATTR_KPARAM_INFO
	.align		4
.L_23:
        /*0028*/ 	.byte	0x04, 0x17
        /*002a*/ 	.short	(.L_25 - .L_24)
.L_24:
        /*002c*/ 	.word	0x00000000
        /*0030*/ 	.short	0x0000
        /*0032*/ 	.short	0x0000
        /*0034*/ 	.byte	0x00, 0xf5, 0x21, 0x00


	//----- nvinfo : EIATTR_SPARSE_MMA_MASK
	.align		4
.L_25:
        /*0038*/ 	.byte	0x03, 0x50
        /*003a*/ 	.short	0x0000


	//----- nvinfo : EIATTR_MAXREG_COUNT
	.align		4
        /*003c*/ 	.byte	0x03, 0x1b
        /*003e*/ 	.short	0x00ff


	//----- nvinfo : EIATTR_NUM_BARRIERS
	.align		4
        /*0040*/ 	.byte	0x02, 0x4c
        /*0042*/ 	.byte	0x01
	.zero		1


	//----- nvinfo : EIATTR_MERCURY_ISA_VERSION
	.align		4
        /*0044*/ 	.byte	0x03, 0x5f
        /*0046*/ 	.short	0x0101


	//----- nvinfo : EIATTR_VRC_CTA_INIT_COUNT
	.align		4
        /*0048*/ 	.byte	0x02, 0x4a
	.zero		1
	.zero		1


	//----- nvinfo : EIATTR_EXIT_INSTR_OFFSETS
	.align		4
        /*004c*/ 	.byte	0x04, 0x1c
        /*004e*/ 	.short	(.L_27 - .L_26)


	//   ....[0]....
.L_26:
        /*0050*/ 	.word	0x00000600


	//----- nvinfo : EIATTR_CRS_STACK_SIZE
	.align		4
.L_27:
        /*0054*/ 	.byte	0x04, 0x1e
        /*0056*/ 	.short	(.L_29 - .L_28)
.L_28:
        /*0058*/ 	.word	0x00000000


	//----- nvinfo : EIATTR_CBANK_PARAM_SIZE
	.align		4
.L_29:
        /*005c*/ 	.byte	0x03, 0x19
        /*005e*/ 	.short	0x0018


	//----- nvinfo : EIATTR_PARAM_CBANK
	.align		4
        /*0060*/ 	.byte	0x04, 0x0a
        /*0062*/ 	.short	(.L_31 - .L_30)
	.align		4
.L_30:
        /*0064*/ 	.word	index@(.nv.constant0.prescan)
        /*0068*/ 	.short	0x0380
        /*006a*/ 	.short	0x0018


	//----- nvinfo : EIATTR_SW_WAR
	.align		4
.L_31:
        /*006c*/ 	.byte	0x04, 0x36
        /*006e*/ 	.short	(.L_33 - .L_32)
.L_32:
        /*0070*/ 	.word	0x00000008
.L_33:


//--------------------- .nv.info.reduce           --------------------------
	.section	.nv.info.reduce,"",@"SHT_CUDA_INFO"
	.sectionflags	@""
	.align	4


	//----- nvinfo : EIATTR_CUDA_API_VERSION
	.align		4
        /*0000*/ 	.byte	0x04, 0x37
        /*0002*/ 	.short	(.L_35 - .L_34)
.L_34:
        /*0004*/ 	.word	0x00000082


	//----- nvinfo : EIATTR_KPARAM_INFO
	.align		4
.L_35:
        /*0008*/ 	.byte	0x04, 0x17
        /*000a*/ 	.short	(.L_37 - .L_36)
.L_36:
        /*000c*/ 	.word	0x00000000
        /*0010*/ 	.short	0x0002
        /*0012*/ 	.short	0x0010
        /*0014*/ 	.byte	0x00, 0xf0, 0x21, 0x00


	//----- nvinfo : EIATTR_KPARAM_INFO
	.align		4
.L_37:
        /*0018*/ 	.byte	0x04, 0x17
        /*001a*/ 	.short	(.L_39 - .L_38)
.L_38:
        /*001c*/ 	.word	0x00000000
        /*0020*/ 	.short	0x0001
        /*0022*/ 	.short	0x0008
        /*0024*/ 	.byte	0x00, 0xf5, 0x21, 0x00


	//----- nvinfo : EIATTR_KPARAM_INFO
	.align		4
.L_39:
        /*0028*/ 	.byte	0x04, 0x17
        /*002a*/ 	.short	(.L_41 - .L_40)
.L_40:
        /*002c*/ 	.word	0x00000000
        /*0030*/ 	.short	0x0000
        /*0032*/ 	.short	0x0000
        /*0034*/ 	.byte	0x00, 0xf5, 0x21, 0x00


	//----- nvinfo : EIATTR_SPARSE_MMA_MASK
	.align		4
.L_41:
        /*0038*/ 	.byte	0x03, 0x50
        /*003a*/ 	.short	0x0000


	//----- nvinfo : EIATTR_MAXREG_COUNT
	.align		4
        /*003c*/ 	.byte	0x03, 0x1b
        /*003e*/ 	.short	0x00ff


	//----- nvinfo : EIATTR_NUM_BARRIERS
	.align		4
        /*0040*/ 	.byte	0x02, 0x4c
        /*0042*/ 	.byte	0x01
	.zero		1


	//----- nvinfo : EIATTR_MERCURY_ISA_VERSION
	.align		4
        /*0044*/ 	.byte	0x03, 0x5f
        /*0046*/ 	.short	0x0101


	//----- nvinfo : EIATTR_VRC_CTA_INIT_COUNT
	.align		4
        /*0048*/ 	.byte	0x02, 0x4a
	.zero		1
	.zero		1


	//----- nvinfo : EIATTR_EXIT_INSTR_OFFSETS
	.align		4
        /*004c*/ 	.byte	0x04, 0x1c
        /*004e*/ 	.short	(.L_43 - .L_42)


	//   ....[0]....
.L_42:
        /*0050*/ 	.word	0x000002a0


	//   ....[1]....
        /*0054*/ 	.word	0x00000320


	//----- nvinfo : EIATTR_CBANK_PARAM_SIZE
	.align		4
.L_43:
        /*0058*/ 	.byte	0x03, 0x19
        /*005a*/ 	.short	0x0018


	//----- nvinfo : EIATTR_PARAM_CBANK
	.align		4
        /*005c*/ 	.byte	0x04, 0x0a
        /*005e*/ 	.short	(.L_45 - .L_44)
	.align		4
.L_44:
        /*0060*/ 	.word	index@(.nv.constant0.reduce)
        /*0064*/ 	.short	0x0380
        /*0066*/ 	.short	0x0018


	//----- nvinfo : EIATTR_SW_WAR
	.align		4
.L_45:
        /*0068*/ 	.byte	0x04, 0x36
        /*006a*/ 	.short	(.L_47 - .L_46)
.L_46:
        /*006c*/ 	.word	0x00000008
.L_47:


//--------------------- .nv.info.required_memory  --------------------------
	.section	.nv.info.required_memory,"",@"SHT_CUDA_INFO"
	.sectionflags	@""
	.align	4


	//----- nvinfo : EIATTR_CUDA_API_VERSION
	.align		4
        /*0000*/ 	.byte	0x04, 0x37
        /*0002*/ 	.short	(.L_49 - .L_48)
.L_48:
        /*0004*/ 	.word	0x00000082


	//----- nvinfo : EIATTR_KPARAM_INFO
	.align		4
.L_49:
        /*0008*/ 	.byte	0x04, 0x17
        /*000a*/ 	.short	(.L_51 - .L_50)
.L_50:
        /*000c*/ 	.word	0x00000000
        /*0010*/ 	.short	0x0005
        /*0012*/ 	.short	0x0028
        /*0014*/ 	.byte	0x00, 0xf0, 0x21, 0x00


	//----- nvinfo : EIATTR_KPARAM_INFO
	.align		4
.L_51:
        /*0018*/ 	.byte	0x04, 0x17
        /*001a*/ 	.short	(.L_53 - .L_52)
.L_52:
        /*001c*/ 	.word	0x00000000
        /*0020*/ 	.short	0x0004
        /*0022*/ 	.short	0x0020
        /*0024*/ 	.byte	0x00, 0xf0, 0x21, 0x00


	//----- nvinfo : EIATTR_KPARAM_INFO
	.align		4
.L_53:
        /*0028*/ 	.byte	0x04, 0x17
        /*002a*/ 	.short	(.L_55 - .L_54)
.L_54:
        /*002c*/ 	.word	0x00000000
        /*0030*/ 	.short	0x0003
        /*0032*/ 	.short	0x0018
        /*0034*/ 	.byte	0x00, 0xf0, 0x21, 0x00


	//----- nvinfo : EIATTR_KPARAM_INFO
	.align		4
.L_55:
        /*0038*/ 	.byte	0x04, 0x17
        /*003a*/ 	.short	(.L_57 - .L_56)
.L_56:
        /*003c*/ 	.word	0x00000000
        /*0040*/ 	.short	0x0002
        /*0042*/ 	.short	0x0010
        /*0044*/ 	.byte	0x00, 0xf0, 0x21, 0x00


	//----- nvinfo : EIATTR_KPARAM_INFO
	.align		4
.L_57:
        /*0048*/ 	.byte	0x04, 0x17
        /*004a*/ 	.short	(.L_59 - .L_58)
.L_58:
        /*004c*/ 	.word	0x00000000
        /*0050*/ 	.short	0x0001
        /*0052*/ 	.short	0x0008
        /*0054*/ 	.byte	0x00, 0xf5, 0x21, 0x00


	//----- nvinfo : EIATTR_KPARAM_INFO
	.align		4
.L_59:
        /*0058*/ 	.byte	0x04, 0x17
        /*005a*/ 	.short	(.L_61 - .L_60)
.L_60:
        /*005c*/ 	.word	0x00000000
        /*0060*/ 	.short	0x0000
        /*0062*/ 	.short	0x0000
        /*0064*/ 	.byte	0x00, 0xf5, 0x21, 0x00


	//----- nvinfo : EIATTR_SPARSE_MMA_MASK
	.align		4
.L_61:
        /*0068*/ 	.byte	0x03, 0x50
        /*006a*/ 	.short	0x0000


	//----- nvinfo : EIATTR_MAXREG_COUNT
	.align		4
        /*006c*/ 	.byte	0x03, 0x1b
        /*006e*/ 	.short	0x00ff


	//----- nvinfo : EIATTR_MERCURY_ISA_VERSION
	.align		4
        /*0070*/ 	.byte	0x03, 0x5f
        /*0072*/ 	.short	0x0101


	//----- nvinfo : EIATTR_VRC_CTA_INIT_COUNT
	.align		4
        /*0074*/ 	.byte	0x02, 0x4a
	.zero		1
	.zero		1


	//----- nvinfo : EIATTR_EXIT_INSTR_OFFSETS
	.align		4
        /*0078*/ 	.byte	0x04, 0x1c
        /*007a*/ 	.short	(.L_63 - .L_62)


	//   ....[0]....
.L_62:
        /*007c*/ 	.word	0x00000130


	//   ....[1]....
        /*0080*/ 	.word	0x00000460


	//   ....[2]....
        /*0084*/ 	.word	0x00000520


	//   ....[3]....
        /*0088*/ 	.word	0x000005f0


	//----- nvinfo : EIATTR_CRS_STACK_SIZE
	.align		4
.L_63:
        /*008c*/ 	.byte	0x04, 0x1e
        /*008e*/ 	.short	(.L_65 - .L_64)
.L_64:
        /*0090*/ 	.word	0x00000000


	//----- nvinfo : EIATTR_CBANK_PARAM_SIZE
	.align		4
.L_65:
        /*0094*/ 	.byte	0x03, 0x19
        /*0096*/ 	.short	0x0030


	//----- nvinfo : EIATTR_PARAM_CBANK
	.align		4
        /*0098*/ 	.byte	0x04, 0x0a
        /*009a*/ 	.short	(.L_67 - .L_66)
	.align		4
.L_66:
        /*009c*/ 	.word	index@(.nv.constant0.required_memory)
        /*00a0*/ 	.short	0x0380
        /*00a2*/ 	.short	0x0030


	//----- nvinfo : EIATTR_SW_WAR
	.align		4
.L_67:
        /*00a4*/ 	.byte	0x04, 0x36
        /*00a6*/ 	.short	(.L_69 - .L_68)
.L_68:
        /*00a8*/ 	.word	0x00000008
.L_69:


//--------------------- .nv.callgraph             --------------------------
	.section	.nv.callgraph,"",@"SHT_CUDA_CALLGRAPH"
	.align	4
	.sectionentsize	8
	.align		4
        /*0000*/ 	.word	0x00000000
	.align		4
        /*0004*/ 	.word	0xffffffff
	.align		4
        /*0008*/ 	.word	0x00000000
	.align		4
        /*000c*/ 	.word	0xfffffffe
	.align		4
        /*0010*/ 	.word	0x00000000
	.align		4
        /*0014*/ 	.word	0xfffffffd
	.align		4
        /*0018*/ 	.word	0x00000000
	.align		4
        /*001c*/ 	.word	0xfffffffc


//--------------------- .text.prescan             --------------------------
	.section	.text.prescan,"ax",@progbits
	.align	128
        .global         prescan
        .type           prescan,@function
        .size           prescan,(.L_x_18 - prescan)
        .other          prescan,@"STO_CUDA_ENTRY STV_DEFAULT"
prescan:
.text.prescan:
[----:B------:R-:W-:Y:S01]  /*0000*/  LDC R1, c[0x0][0x37c] ;  /* 0x0000df00ff017b82 */ /* 0x000fe20000000800 */
[----:B------:R-:W0:Y:S07]  /*0010*/  S2R R2, SR_TID.X ;  /* 0x0000000000027919 */ /* 0x000e2e0000002100 */
[----:B------:R-:W0:Y:S01]  /*0020*/  S2UR UR4, SR_CTAID.X ;  /* 0x00000000000479c3 */ /* 0x000e220000002500 */
[----:B------:R-:W1:Y:S01]  /*0030*/  LDCU.64 UR10, c[0x0][0x358] ;  /* 0x00006b00ff0a77ac */ /* 0x000e620008000a00 */
[----:B------:R-:W2:Y:S06]  /*0040*/  LDCU.64 UR6, c[0x0][0x390] ;  /* 0x00007200ff0677ac */ /* 0x000eac0008000a00 */
[----:B------:R-:W0:Y:S08]  /*0050*/  LDC R3, c[0x0][0x360] ;  /* 0x0000d800ff037b82 */ /* 0x000e300000000800 */
[----:B------:R-:W3:Y:S01]  /*0060*/  LDC.64 R6, c[0x0][0x380] ;  /* 0x0000e000ff067b82 */ /* 0x000ee20000000a00 */
[----:B0-----:R-:W-:-:S04]  /*0070*/  IMAD R0, R3, UR4, R2 ;  /* 0x0000000403007c24 */ /* 0x001fc8000f8e0202 */
[----:B---3--:R-:W-:-:S05]  /*0080*/  IMAD.WIDE.U32 R6, R0, 0x10, R6 ;  /* 0x0000001000067825 */ /* 0x008fca00078e0006 */
[----:B-1----:R-:W3:Y:S04]  /*0090*/  LDG.E.64 R8, desc[UR10][R6.64] ;  /* 0x0000000a06087981 */ /* 0x002ee8000c1e1b00 */
[----:B------:R-:W3:Y:S01]  /*00a0*/  LDG.E.64 R10, desc[UR10][R6.64+0x8] ;  /* 0x0000080a060a7981 */ /* 0x000ee2000c1e1b00 */
[----:B------:R-:W0:Y:S01]  /*00b0*/  S2UR UR5, SR_CgaCtaId ;  /* 0x00000000000579c3 */ /* 0x000e220000008800 */
[----:B------:R-:W-:Y:S01]  /*00c0*/  UMOV UR4, 0x400 ;  /* 0x0000040000047882 */ /* 0x000fe20000000000 */
[----:B--2---:R-:W-:Y:S01]  /*00d0*/  UISETP.GE.U32.AND UP0, UPT, UR6, 0x2, UPT ;  /* 0x000000020600788c */ /* 0x004fe2000bf06070 */
[----:B------:R-:W-:-:S03]  /*00e0*/  UMOV UR9, 0x1 ;  /* 0x0000000100097882 */ /* 0x000fc60000000000 */
[----:B------:R-:W-:Y:S02]  /*00f0*/  UISETP.GE.U32.AND.EX UP0, UPT, UR7, URZ, UPT, UP0 ;  /* 0x000000ff0700728c */ /* 0x000fe4000bf06100 */
[----:B0-----:R-:W-:-:S03]  /*0100*/  ULEA UR4, UR5, UR4, 0x18 ;  /* 0x0000000405047291 */ /* 0x001fc6000f8ec0ff */
[----:B------:R-:W-:-:S03]  /*0110*/  UMOV UR5, URZ ;  /* 0x000000ff00057c82 */ /* 0x000fc60008000000 */
[----:B------:R-:W-:-:S04]  /*0120*/  IMAD.U32 R5, RZ, RZ, UR4 ;  /* 0x00000004ff057e24 */ /* 0x000fc8000f8e00ff */
[----:B------:R-:W-:-:S05]  /*0130*/  IMAD R3, R2, 0x10, R5 ;  /* 0x0000001002037824 */ /* 0x000fca00078e0205 */
[----:B---3--:R0:W-:Y:S01]  /*0140*/  STS.128 [R3], R8 ;  /* 0x0000000803007388 */ /* 0x0081e20000000c00 */
[----:B------:R-:W-:Y:S05]  /*0150*/  BRA.U !UP0, `(.L_x_0) ;  /* 0x0000000108787547 */ /* 0x000fea000b800000 */
[----:B------:R-:W-:Y:S01]  /*0160*/  SHF.L.U32 R4, R2, 0x1, RZ ;  /* 0x0000000102047819 */ /* 0x000fe200000006ff */
[----:B------:R-:W1:Y:S03]  /*0170*/  LDCU.64 UR6, c[0x0][0x390] ;  /* 0x00007200ff0677ac */ /* 0x000e660008000a00 */
[----:B0-----:R-:W-:Y:S01]  /*0180*/  LOP3.LUT R10, R4, 0x1, RZ, 0xfc, !PT ;  /* 0x00000001040a7812 */ /* 0x001fe200078efcff */
[----:B------:R-:W-:Y:S01]  /*0190*/  UMOV UR9, 0x1 ;  /* 0x0000000100097882 */ /* 0x000fe20000000000 */
[----:B------:R-:W-:-:S05]  /*01a0*/  UMOV UR5, URZ ;  /* 0x000000ff00057c82 */ /* 0x000fca0008000000 */
.L_x_3:
[----:B-1----:R-:W-:Y:S01]  /*01b0*/  USHF.R.U32.HI UR8, URZ, 0x1, UR7 ;  /* 0x00000001ff087899 */ /* 0x002fe20008011607 */
[----:B------:R-:W-:Y:S01]  /*01c0*/  BAR.SYNC.DEFER_BLOCKING 0x0 ;  /* 0x0000000000007b1d */ /* 0x000fe20000010000 */
[----:B------:R-:W-:-:S04]  /*01d0*/  USHF.R.U64 UR4, UR6, 0x1, UR7 ;  /* 0x0000000106047899 */ /* 0x000fc80008001207 */
[----:B------:R-:W-:Y:S01]  /*01e0*/  IMAD.U32 R4, RZ, RZ, UR8 ;  /* 0x00000008ff047e24 */ /* 0x000fe2000f8e00ff */
[----:B------:R-:W-:Y:S01]  /*01f0*/  BSSY.RECONVERGENT B0, `(.L_x_1) ;  /* 0x000000d000007945 */ /* 0x000fe20003800200 */
[----:B------:R-:W-:-:S04]  /*0200*/  ISETP.LT.U32.AND P0, PT, R2, UR4, PT ;  /* 0x0000000402007c0c */ /* 0x000fc8000bf01070 */
[----:B------:R-:W-:-:S13]  /*0210*/  ISETP.GT.U32.AND.EX P0, PT, R4, RZ, PT, P0 ;  /* 0x000000ff0400720c */ /* 0x000fda0003f04100 */
[----:B0-----:R-:W-:Y:S05]  /*0220*/  @!P0 BRA `(.L_x_2) ;  /* 0x0000000000248947 */ /* 0x001fea0003800000 */
[----:B------:R-:W-:-:S04]  /*0230*/  IMAD R4, R10, UR9, RZ ;  /* 0x000000090a047c24 */ /* 0x000fc8000f8e02ff */
[C---:B------:R-:W-:Y:S01]  /*0240*/  VIADD R6, R4.reuse, UR9 ;  /* 0x0000000904067c36 */ /* 0x040fe20008000000 */
[----:B------:R-:W-:-:S03]  /*0250*/  LEA R4, R4, R5, 0x3 ;  /* 0x0000000504047211 */ /* 0x000fc600078e18ff */
[----:B------:R-:W-:Y:S02]  /*0260*/  IMAD R11, R6, 0x8, R5 ;  /* 0x00000008060b7824 */ /* 0x000fe400078e0205 */
[----:B------:R-:W-:Y:S04]  /*0270*/  LDS.64 R6, [R4+-0x8] ;  /* 0xfffff80004067984 */ /* 0x000fe80000000a00 */
[----:B------:R-:W0:Y:S02]  /*0280*/  LDS.64 R8, [R11+-0x8] ;  /* 0xfffff8000b087984 */ /* 0x000e240000000a00 */
[----:B0-----:R-:W-:-:S05]  /*0290*/  IADD3 R6, P0, PT, R6, R8, RZ ;  /* 0x0000000806067210 */ /* 0x001fca0007f1e0ff */
[----:B------:R-:W-:-:S05]  /*02a0*/  IMAD.X R7, R7, 0x1, R9, P0 ;  /* 0x0000000107077824 */ /* 0x000fca00000e0609 */
[----:B------:R0:W-:Y:S03]  /*02b0*/  STS.64 [R11+-0x8], R6 ;  /* 0xfffff8060b007388 */ /* 0x0001e60000000a00 */
.L_x_2:
[----:B------:R-:W-:Y:S05]  /*02c0*/  BSYNC.RECONVERGENT B0 ;  /* 0x0000000000007941 */ /* 0x000fea0003800200 */
.L_x_1:
[----:B------:R-:W-:Y:S02]  /*02d0*/  UISETP.GT.U32.AND UP0, UPT, UR6, 0x3, UPT ;  /* 0x000000030600788c */ /* 0x000fe4000bf04070 */
[----:B------:R-:W-:Y:S02]  /*02e0*/  USHF.L.U64.HI UR5, UR9, 0x1, UR5 ;  /* 0x0000000109057899 */ /* 0x000fe40008010205 */
[----:B------:R-:W-:Y:S02]  /*02f0*/  UISETP.GT.U32.AND.EX UP0, UPT, UR7, URZ, UPT, UP0 ;  /* 0x000000ff0700728c */ /* 0x000fe4000bf04100 */
[----:B------:R-:W-:Y:S01]  /*0300*/  USHF.L.U32 UR9, UR9, 0x1, URZ ;  /* 0x0000000109097899 */ /* 0x000fe200080006ff */
[----:B------:R-:W-:Y:S01]  /*0310*/  UMOV UR6, UR4 ;  /* 0x0000000400067c82 */ /* 0x000fe20008000000 */
[----:B------:R-:W-:-:S05]  /*0320*/  UMOV UR7, UR8 ;  /* 0x0000000800077c82 */ /* 0x000fca0008000000 */
[----:B------:R-:W-:Y:S05]  /*0330*/  BRA.U UP0, `(.L_x_3) ;  /* 0xfffffffd009c7547 */ /* 0x000fea000b83ffff */
.L_x_0:
[----:B------:R-:W-:Y:S01]  /*0340*/  ISETP.NE.AND P0, PT, R2, RZ, PT ;  /* 0x000000ff0200720c */ /* 0x000fe20003f05270 */
[----:B------:R-:W1:-:S12]  /*0350*/  LDCU.64 UR6, c[0x0][0x390] ;  /* 0x00007200ff0677ac */ /* 0x000e580008000a00 */
[----:B0-----:R-:W0:Y:S01]  /*0360*/  @!P0 S2R R7, SR_CgaCtaId ;  /* 0x0000000000078919 */ /* 0x001e220000008800 */
[----:B------:R-:W-:Y:S01]  /*0370*/  @!P0 MOV R4, 0x400 ;  /* 0x0000040000048802 */ /* 0x000fe20000000f00 */
[----:B-1----:R-:W-:-:S04]  /*0380*/  UISETP.GE.U32.AND UP0, UPT, UR6, 0x2, UPT ;  /* 0x000000020600788c */ /* 0x002fc8000bf06070 */
[----:B------:R-:W-:Y:S01]  /*0390*/  UISETP.GE.U32.AND.EX UP0, UPT, UR7, URZ, UPT, UP0 ;  /* 0x000000ff0700728c */ /* 0x000fe2000bf06100 */
[----:B0-----:R-:W-:-:S05]  /*03a0*/  @!P0 LEA R5, R7, R4, 0x18 ;  /* 0x0000000407058211 */ /* 0x001fca00078ec0ff */
[----:B------:R0:W-:Y:S03]  /*03b0*/  @!P0 STS.64 [R5+-0x8], RZ ;  /* 0xfffff8ff05008388 */ /* 0x0001e60000000a00 */
[----:B------:R-:W-:Y:S05]  /*03c0*/  BRA.U !UP0, `(.L_x_4) ;  /* 0x0000000108747547 */ /* 0x000fea000b800000 */
[----:B------:R-:W-:Y:S01]  /*03d0*/  SHF.L.U32 R4, R2, 0x1, RZ ;  /* 0x0000000102047819 */ /* 0x000fe200000006ff */
[----:B------:R-:W1:Y:S03]  /*03e0*/  LDCU.64 UR12, c[0x0][0x390] ;  /* 0x00007200ff0c77ac */ /* 0x000e660008000a00 */
[----:B------:R-:W-:Y:S01]  /*03f0*/  LOP3.LUT R10, R4, 0x1, RZ, 0xfc, !PT ;  /* 0x00000001040a7812 */ /* 0x000fe200078efcff */
[----:B------:R-:W-:Y:S01]  /*0400*/  UMOV UR6, 0x1 ;  /* 0x0000000100067882 */ /* 0x000fe20000000000 */
[----:B------:R-:W-:-:S05]  /*0410*/  UMOV UR4, URZ ;  /* 0x000000ff00047c82 */ /* 0x000fca0008000000 */
.L_x_7:
[----:B------:R-:W-:Y:S01]  /*0420*/  IMAD.U32 R4, RZ, RZ, UR4 ;  /* 0x00000004ff047e24 */ /* 0x000fe2000f8e00ff */
[----:B------:R-:W-:Y:S01]  /*0430*/  BAR.SYNC.DEFER_BLOCKING 0x0 ;  /* 0x0000000000007b1d */ /* 0x000fe20000010000 */
[----:B------:R-:W-:Y:S01]  /*0440*/  ISETP.LT.U32.AND P0, PT, R2, UR6, PT ;  /* 0x0000000602007c0c */ /* 0x000fe2000bf01070 */
[----:B------:R-:W-:Y:S02]  /*0450*/  USHF.L.U64.HI UR4, UR6, 0x1, UR4 ;  /* 0x0000000106047899 */ /* 0x000fe40008010204 */
[----:B------:R-:W-:Y:S01]  /*0460*/  USHF.L.U32 UR6, UR6, 0x1, URZ ;  /* 0x0000000106067899 */ /* 0x000fe200080006ff */
[----:B------:R-:W-:Y:S01]  /*0470*/  ISETP.GT.U32.AND.EX P0, PT, R4, RZ, PT, P0 ;  /* 0x000000ff0400720c */ /* 0x000fe20003f04100 */
[----:B------:R-:W-:Y:S01]  /*0480*/  USHF.R.U64 UR9, UR9, 0x1, UR5 ;  /* 0x0000000109097899 */ /* 0x000fe20008001205 */
[----:B------:R-:W-:Y:S11]  /*0490*/  BSSY.RECONVERGENT B0, `(.L_x_5) ;  /* 0x000000c000007945 */ /* 0x000ff60003800200 */
[----:B--2---:R-:W-:Y:S05]  /*04a0*/  @!P0 BRA `(.L_x_6) ;  /* 0x0000000000288947 */ /* 0x004fea0003800000 */
[----:B------:R-:W-:-:S04]  /*04b0*/  IMAD R4, R10, UR9, RZ ;  /* 0x000000090a047c24 */ /* 0x000fc8000f8e02ff */
[C---:B------:R-:W-:Y:S01]  /*04c0*/  VIADD R6, R4.reuse, UR9 ;  /* 0x0000000904067c36 */ /* 0x040fe20008000000 */
[----:B------:R-:W-:-:S03]  /*04d0*/  LEA R11, R4, R5, 0x3 ;  /* 0x00000005040b7211 */ /* 0x000fc600078e18ff */
[----:B------:R-:W-:Y:S02]  /*04e0*/  IMAD R13, R6, 0x8, R5 ;  /* 0x00000008060d7824 */ /* 0x000fe400078e0205 */
[----:B------:R-:W-:Y:S04]  /*04f0*/  LDS.64 R6, [R11+-0x8] ;  /* 0xfffff8000b067984 */ /* 0x000fe80000000a00 */
[----:B------:R-:W2:Y:S02]  /*0500*/  LDS.64 R8, [R13+-0x8] ;  /* 0xfffff8000d087984 */ /* 0x000ea40000000a00 */
[----:B--2---:R-:W-:Y:S02]  /*0510*/  IADD3 R6, P0, PT, R6, R8, RZ ;  /* 0x0000000806067210 */ /* 0x004fe40007f1e0ff */
[----:B------:R2:W-:Y:S02]  /*0520*/  STS.64 [R11+-0x8], R8 ;  /* 0xfffff8080b007388 */ /* 0x0005e40000000a00 */
[----:B------:R-:W-:-:S05]  /*0530*/  IADD3.X R7, PT, PT, R7, R9, RZ, P0, !PT ;  /* 0x0000000907077210 */ /* 0x000fca00007fe4ff */
[----:B------:R2:W-:Y:S04]  /*0540*/  STS.64 [R13+-0x8], R6 ;  /* 0xfffff8060d007388 */ /* 0x0005e80000000a00 */
.L_x_6:
[----:B-1----:R-:W-:Y:S05]  /*0550*/  BSYNC.RECONVERGENT B0 ;  /* 0x0000000000007941 */ /* 0x002fea0003800200 */
.L_x_5:
[----:B------:R-:W-:Y:S02]  /*0560*/  UISETP.GE.U32.AND UP0, UPT, UR6, UR12, UPT ;  /* 0x0000000c0600728c */ /* 0x000fe4000bf06070 */
[----:B------:R-:W-:Y:S02]  /*0570*/  USHF.R.U32.HI UR5, URZ, 0x1, UR5 ;  /* 0x00000001ff057899 */ /* 0x000fe40008011605 */
[----:B------:R-:W-:-:S09]  /*0580*/  UISETP.GE.U32.AND.EX UP0, UPT, UR4, UR13, UPT, UP0 ;  /* 0x0000000d0400728c */ /* 0x000fd2000bf06100 */
[----:B------:R-:W-:Y:S05]  /*0590*/  BRA.U !UP0, `(.L_x_7) ;  /* 0xfffffffd08a07547 */ /* 0x000fea000b83ffff */
.L_x_4:
[----:B------:R-:W-:Y:S08]  /*05a0*/  BAR.SYNC.DEFER_BLOCKING 0x0 ;  /* 0x0000000000007b1d */ /* 0x000ff00000010000 */
[----:B--2---:R-:W1:Y:S01]  /*05b0*/  LDC.64 R8, c[0x0][0x388] ;  /* 0x0000e200ff087b82 */ /* 0x004e620000000a00 */
[----:B0-----:R-:W0:Y:S01]  /*05c0*/  LDS.128 R4, [R3] ;  /* 0x0000000003047984 */ /* 0x001e220000000c00 */
[----:B-1----:R-:W-:-:S05]  /*05d0*/  IMAD.WIDE.U32 R8, R0, 0x10, R8 ;  /* 0x0000001000087825 */ /* 0x002fca00078e0008 */
[----:B0-----:R-:W-:Y:S04]  /*05e0*/  STG.E.64 desc[UR10][R8.64], R4 ;  /* 0x0000000408007986 */ /* 0x001fe8000c101b0a */
[----:B------:R-:W-:Y:S01]  /*05f0*/  STG.E.64 desc[UR10][R8.64+0x8], R6 ;  /* 0x0000080608007986 */ /* 0x000fe2000c101b0a */
[----:B------:R-:W-:Y:S05]  /*0600*/  EXIT ;  /* 0x000000000000794d */ /* 0x000fea0003800000 */
.L_x_8:
[----:B------:R-:W-:-:S00]  /*0610*/  BRA `(.L_x_8) ;  /* 0xfffffffc00fc7947 */ /* 0x000fc0000383ffff */
[----:B------:R-:W-:-:S00]  /*0620*/  NOP ;  /* 0x0000000000007918 */ /* 0x000fc00000000000 */
        /* <DEDUP_REMOVED lines=13> */
.L_x_18:


//--------------------- .text.reduce              --------------------------
	.section	.text.reduce,"ax",@progbits
	.align	128
        .global         reduce
        .type           reduce,@function
        .size           reduce,(.L_x_19 - reduce)
        .other          reduce,@"STO_CUDA_ENTRY STV_DEFAULT"
reduce:
.text.reduce:
[----:B------:R-:W-:Y:S01]  /*0000*/  LDC R1, c[0x0][0x37c] ;  /* 0x0000df00ff017b82 */ /* 0x000fe20000000800 */
[----:B------:R-:W0:Y:S07]  /*0010*/  S2R R6, SR_TID.X ;  /* 0x0000000000067919 */ /* 0x000e2e0000002100 */
[----:B------:R-:W1:Y:S01]  /*0020*/  LDC.64 R2, c[0x0][0x380] ;  /* 0x0000e000ff027b82 */ /* 0x000e620000000a00 */
[----:B------:R-:W0:Y:S01]  /*0030*/  LDCU UR6, c[0x0][0x360] ;  /* 0x00006c00ff0677ac */ /* 0x000e220008000800 */
[----:B------:R-:W0:Y:S01]  /*0040*/  S2R R9, SR_CTAID.X ;  /* 0x0000000000097919 */ /* 0x000e220000002500 */
[----:B------:R-:W2:Y:S01]  /*0050*/  LDCU.64 UR8, c[0x0][0x358] ;  /* 0x00006b00ff0877ac */ /* 0x000ea20008000a00 */
[----:B0-----:R-:W-:-:S04]  /*0060*/  IMAD R5, R9, UR6, R6 ;  /* 0x0000000609057c24 */ /* 0x001fc8000f8e0206 */
[----:B-1----:R-:W-:-:S06]  /*0070*/  IMAD.WIDE.U32 R2, R5, 0x8, R2 ;  /* 0x0000000805027825 */ /* 0x002fcc00078e0002 */
[----:B--2---:R-:W2:Y:S01]  /*0080*/  LDG.E.64 R2, desc[UR8][R2.64] ;  /* 0x0000000802027981 */ /* 0x004ea2000c1e1b00 */
[----:B------:R-:W0:Y:S01]  /*0090*/  S2UR UR5, SR_CgaCtaId ;  /* 0x00000000000579c3 */ /* 0x000e220000008800 */
[----:B------:R-:W-:Y:S01]  /*00a0*/  UMOV UR4, 0x400 ;  /* 0x0000040000047882 */ /* 0x000fe20000000000 */
[----:B------:R-:W-:Y:S01]  /*00b0*/  UISETP.GE.U32.AND UP0, UPT, UR6, 0x2, UPT ;  /* 0x000000020600788c */ /* 0x000fe2000bf06070 */
[----:B------:R-:W-:Y:S01]  /*00c0*/  ISETP.NE.AND P2, PT, R6, RZ, PT ;  /* 0x000000ff0600720c */ /* 0x000fe20003f45270 */
[----:B0-----:R-:W-:-:S06]  /*00d0*/  ULEA UR4, UR5, UR4, 0x18 ;  /* 0x0000000405047291 */ /* 0x001fcc000f8ec0ff */
[----:B------:R-:W-:-:S05]  /*00e0*/  LEA R7, R6, UR4, 0x3 ;  /* 0x0000000406077c11 */ /* 0x000fca000f8e18ff */
[----:B--2---:R0:W-:Y:S01]  /*00f0*/  STS.64 [R7], R2 ;  /* 0x0000000207007388 */ /* 0x0041e20000000a00 */
[----:B------:R-:W-:Y:S06]  /*0100*/  BAR.SYNC.DEFER_BLOCKING 0x0 ;  /* 0x0000000000007b1d */ /* 0x000fec0000010000 */
[----:B------:R-:W-:Y:S05]  /*0110*/  BRA.U !UP0, `(.L_x_9) ;  /* 0x0000000108607547 */ /* 0x000fea000b800000 */
[----:B------:R-:W-:Y:S01]  /*0120*/  USHF.R.U32.HI UR4, URZ, 0x1, UR6 ;  /* 0x00000001ff047899 */ /* 0x000fe20008011606 */
[----:B------:R-:W-:Y:S01]  /*0130*/  IMAD.MOV.U32 R8, RZ, RZ, RZ ;  /* 0x000000ffff087224 */ /* 0x000fe200078e00ff */
[----:B------:R-:W1:Y:S04]  /*0140*/  LDCU.64 UR10, c[0x0][0x390] ;  /* 0x00007200ff0a77ac */ /* 0x000e680008000a00 */
[----:B------:R-:W-:-:S07]  /*0150*/  IMAD.U32 R11, RZ, RZ, UR4 ;  /* 0x00000004ff0b7e24 */ /* 0x000fce000f8e00ff */
.L_x_10:
[----:B------:R-:W-:-:S04]  /*0160*/  IADD3 R0, P0, PT, R6, R11, RZ ;  /* 0x0000000b06007210 */ /* 0x000fc80007f1e0ff */
[----:B-1----:R-:W-:Y:S01]  /*0170*/  ISETP.GE.U32.AND P1, PT, R0, UR10, PT ;  /* 0x0000000a00007c0c */ /* 0x002fe2000bf26070 */
[----:B------:R-:W-:Y:S01]  /*0180*/  IMAD.X R0, RZ, RZ, R8, P0 ;  /* 0x000000ffff007224 */ /* 0x000fe200000e0608 */
[----:B------:R-:W-:-:S04]  /*0190*/  ISETP.LE.U32.AND P0, PT, R11, R6, PT ;  /* 0x000000060b00720c */ /* 0x000fc80003f03070 */
[----:B------:R-:W-:-:S04]  /*01a0*/  ISETP.GE.U32.AND.EX P1, PT, R0, UR11, PT, P1 ;  /* 0x0000000b00007c0c */ /* 0x000fc8000bf26110 */
[----:B------:R-:W-:-:S13]  /*01b0*/  ISETP.LE.U32.OR.EX P0, PT, R8, RZ, P1, P0 ;  /* 0x000000ff0800720c */ /* 0x000fda0000f03500 */
[C---:B------:R-:W-:Y:S01]  /*01c0*/  @!P0 IMAD R0, R11.reuse, 0x8, R7 ;  /* 0x000000080b008824 */ /* 0x040fe200078e0207 */
[----:B------:R-:W-:Y:S04]  /*01d0*/  @!P0 LDS.64 R4, [R7] ;  /* 0x0000000007048984 */ /* 0x000fe80000000a00 */
[----:B0-----:R-:W0:Y:S02]  /*01e0*/  @!P0 LDS.64 R2, [R0] ;  /* 0x0000000000028984 */ /* 0x001e240000000a00 */
[----:B0-----:R-:W-:Y:S02]  /*01f0*/  @!P0 IADD3 R2, P1, PT, R2, R4, RZ ;  /* 0x0000000402028210 */ /* 0x001fe40007f3e0ff */
[----:B------:R-:W-:-:S03]  /*0200*/  SHF.R.U64 R4, R11, 0x1, R8 ;  /* 0x000000010b047819 */ /* 0x000fc60000001208 */
[----:B------:R-:W-:Y:S01]  /*0210*/  @!P0 IMAD.X R3, R3, 0x1, R5, P1 ;  /* 0x0000000103038824 */ /* 0x000fe200008e0605 */
[----:B------:R-:W-:-:S04]  /*0220*/  SHF.R.U32.HI R5, RZ, 0x1, R8 ;  /* 0x00000001ff057819 */ /* 0x000fc80000011608 */
[----:B------:R2:W-:Y:S01]  /*0230*/  @!P0 STS.64 [R7], R2 ;  /* 0x0000000207008388 */ /* 0x0005e20000000a00 */
[----:B------:R-:W-:Y:S01]  /*0240*/  BAR.SYNC.DEFER_BLOCKING 0x0 ;  /* 0x0000000000007b1d */ /* 0x000fe20000010000 */
[----:B------:R-:W-:Y:S01]  /*0250*/  ISETP.GT.U32.AND P0, PT, R11, 0x1, PT ;  /* 0x000000010b00780c */ /* 0x000fe20003f04070 */
[----:B------:R-:W-:-:S03]  /*0260*/  IMAD.MOV.U32 R11, RZ, RZ, R4 ;  /* 0x000000ffff0b7224 */ /* 0x000fc600078e0004 */
[----:B------:R-:W-:Y:S01]  /*0270*/  ISETP.GT.U32.AND.EX P0, PT, R8, RZ, PT, P0 ;  /* 0x000000ff0800720c */ /* 0x000fe20003f04100 */
[----:B------:R-:W-:-:S12]  /*0280*/  IMAD.MOV.U32 R8, RZ, RZ, R5 ;  /* 0x000000ffff087224 */ /* 0x000fd800078e0005 */
[----:B--2---:R-:W-:Y:S05]  /*0290*/  @P0 BRA `(.L_x_10) ;  /* 0xfffffffc00b00947 */ /* 0x004fea000383ffff */
.L_x_9:
[----:B------:R-:W-:Y:S05]  /*02a0*/  @P2 EXIT ;  /* 0x000000000000294d */ /* 0x000fea0003800000 */
[----:B------:R-:W1:Y:S01]  /*02b0*/  S2UR UR5, SR_CgaCtaId ;  /* 0x00000000000579c3 */ /* 0x000e620000008800 */
[----:B------:R-:W-:-:S07]  /*02c0*/  UMOV UR4, 0x400 ;  /* 0x0000040000047882 */ /* 0x000fce0000000000 */
[----:B------:R-:W2:Y:S01]  /*02d0*/  LDC.64 R4, c[0x0][0x388] ;  /* 0x0000e200ff047b82 */ /* 0x000ea20000000a00 */
[----:B-1----:R-:W-:Y:S01]  /*02e0*/  ULEA UR4, UR5, UR4, 0x18 ;  /* 0x0000000405047291 */ /* 0x002fe2000f8ec0ff */
[----:B--2---:R-:W-:-:S08]  /*02f0*/  IMAD.WIDE.U32 R4, R9, 0x8, R4 ;  /* 0x0000000809047825 */ /* 0x004fd000078e0004 */
[----:B0-----:R-:W0:Y:S04]  /*0300*/  LDS.64 R2, [UR4] ;  /* 0x00000004ff027984 */ /* 0x001e280008000a00 */
[----:B0-----:R-:W-:Y:S01]  /*0310*/  STG.E.64 desc[UR8][R4.64], R2 ;  /* 0x0000000204007986 */ /* 0x001fe2000c101b08 */
[----:B------:R-:W-:Y:S05]  /*0320*/  EXIT ;  /* 0x000000000000794d */ /* 0x000fea0003800000 */
.L_x_11:
        /* <DEDUP_REMOVED lines=13> */
.L_x_19:


//--------------------- .text.required_memory     --------------------------
	.section	.text.required_memory,"ax",@progbits
	.align	128
        .global         required_memory
        .type           required_memory,@function
        .size           required_memory,(.L_x_20 - required_memory)
        .other          required_memory,@"STO_CUDA_ENTRY STV_DEFAULT"
required_memory:
.text.required_memory:
[----:B------:R-:W-:Y:S01]  /*0000*/  LDC R1, c[0x0][0x37c] ;  /* 0x0000df00ff017b82 */ /* 0x000fe20000000800 */
[----:B------:R-:W0:Y:S07]  /*0010*/  S2R R0, SR_TID.Y ;  /* 0x0000000000007919 */ /* 0x000e2e0000002200 */
[----:B------:R-:W0:Y:S01]  /*0020*/  S2UR UR4, SR_CTAID.Y ;  /* 0x00000000000479c3 */ /* 0x000e220000002600 */
[----:B------:R-:W1:Y:S07]  /*0030*/  S2R R3, SR_TID.X ;  /* 0x0000000000037919 */ /* 0x000e6e0000002100 */
[----:B------:R-:W0:Y:S08]  /*0040*/  LDC R7, c[0x0][0x364] ;  /* 0x0000d900ff077b82 */ /* 0x000e300000000800 */
[----:B------:R-:W2:Y:S08]  /*0050*/  LDC.64 R10, c[0x0][0x3a8] ;  /* 0x0000ea00ff0a7b82 */ /* 0x000eb00000000a00 */
[----:B------:R-:W1:Y:S08]  /*0060*/  S2UR UR5, SR_CTAID.X ;  /* 0x00000000000579c3 */ /* 0x000e700000002500 */
[----:B------:R-:W1:Y:S01]  /*0070*/  LDC R2, c[0x0][0x360] ;  /* 0x0000d800ff027b82 */ /* 0x000e620000000800 */
[----:B0-----:R-:W-:-:S07]  /*0080*/  IMAD R7, R7, UR4, R0 ;  /* 0x0000000407077c24 */ /* 0x001fce000f8e0200 */
[----:B------:R-:W0:Y:S01]  /*0090*/  LDC.64 R4, c[0x0][0x3a0] ;  /* 0x0000e800ff047b82 */ /* 0x000e220000000a00 */
[----:B--2---:R-:W-:-:S04]  /*00a0*/  IADD3 R0, P1, PT, R10, -0x1, RZ ;  /* 0xffffffff0a007810 */ /* 0x004fc80007f3e0ff */
[----:B------:R-:W-:Y:S02]  /*00b0*/  ISETP.GT.U32.AND P0, PT, R0, R7, PT ;  /* 0x000000070000720c */ /* 0x000fe40003f04070 */
[----:B------:R-:W-:-:S04]  /*00c0*/  IADD3.X R0, PT, PT, R11, -0x1, RZ, P1, !PT ;  /* 0xffffffff0b007810 */ /* 0x000fc80000ffe4ff */
[----:B------:R-:W-:Y:S01]  /*00d0*/  ISETP.GT.U32.AND.EX P0, PT, R0, RZ, PT, P0 ;  /* 0x000000ff0000720c */ /* 0x000fe20003f04100 */
[----:B-1----:R-:W-:Y:S01]  /*00e0*/  IMAD R2, R2, UR5, R3 ;  /* 0x0000000502027c24 */ /* 0x002fe2000f8e0203 */
[----:B0-----:R-:W-:-:S04]  /*00f0*/  IADD3 R9, P2, PT, R4, -0x1, RZ ;  /* 0xffffffff04097810 */ /* 0x001fc80007f5e0ff */
[----:B------:R-:W-:Y:S02]  /*0100*/  IADD3.X R6, PT, PT, R5, -0x1, RZ, P2, !PT ;  /* 0xffffffff05067810 */ /* 0x000fe400017fe4ff */
[----:B------:R-:W-:-:S04]  /*0110*/  ISETP.LE.U32.AND P1, PT, R9, R2, PT ;  /* 0x000000020900720c */ /* 0x000fc80003f23070 */
[----:B------:R-:W-:-:S13]  /*0120*/  ISETP.LE.U32.OR.EX P0, PT, R6, RZ, !P0, P1 ;  /* 0x000000ff0600720c */ /* 0x000fda0004703510 */
[----:B------:R-:W-:Y:S05]  /*0130*/  @P0 EXIT ;  /* 0x000000000000094d */ /* 0x000fea0003800000 */
[----:B------:R-:W0:Y:S01]  /*0140*/  LDCU.64 UR6, c[0x0][0x380] ;  /* 0x00007000ff0677ac */ /* 0x000e220008000a00 */
[----:B------:R-:W-:Y:S02]  /*0150*/  IMAD.MOV.U32 R3, RZ, RZ, RZ ;  /* 0x000000ffff037224 */ /* 0x000fe400078e00ff */
[C---:B------:R-:W-:Y:S01]  /*0160*/  IMAD R0, R7.reuse, R5, RZ ;  /* 0x0000000507007224 */ /* 0x040fe200078e02ff */
[----:B------:R-:W1:Y:S01]  /*0170*/  LDCU.64 UR4, c[0x0][0x358] ;  /* 0x00006b00ff0477ac */ /* 0x000e620008000a00 */
[----:B------:R-:W-:-:S04]  /*0180*/  IMAD.WIDE.U32 R8, R7, R4, R2 ;  /* 0x0000000407087225 */ /* 0x000fc800078e0002 */
[----:B------:R-:W-:Y:S01]  /*0190*/  IMAD.IADD R9, R9, 0x1, R0 ;  /* 0x0000000109097824 */ /* 0x000fe200078e0200 */
[----:B0-----:R-:W-:-:S04]  /*01a0*/  LEA R16, P0, R8, UR6, 0x3 ;  /* 0x0000000608107c11 */ /* 0x001fc8000f8018ff */
[----:B------:R-:W-:Y:S01]  /*01b0*/  LEA.HI.X R17, R8, UR7, R9, 0x3, P0 ;  /* 0x0000000708117c11 */ /* 0x000fe200080f1c09 */
[----:B------:R-:W0:Y:S01]  /*01c0*/  LDCU.64 UR6, c[0x0][0x390] ;  /* 0x00007200ff0677ac */ /* 0x000e220008000a00 */
[----:B------:R-:W-:-:S03]  /*01d0*/  LEA R10, P0, R4, R16, 0x3 ;  /* 0x00000010040a7211 */ /* 0x000fc600078018ff */
[----:B-1----:R-:W0:Y:S01]  /*01e0*/  LDG.E.64 R18, desc[UR4][R16.64+0x8] ;  /* 0x0000080410127981 */ /* 0x002e22000c1e1b00 */
[----:B------:R-:W-:-:S03]  /*01f0*/  LEA.HI.X R11, R4, R17, R5, 0x3, P0 ;  /* 0x00000011040b7211 */ /* 0x000fc600000f1c05 */
[----:B------:R-:W2:Y:S04]  /*0200*/  LDG.E.64 R8, desc[UR4][R16.64] ;  /* 0x0000000410087981 */ /* 0x000ea8000c1e1b00 */
[----:B------:R-:W3:Y:S04]  /*0210*/  LDG.E.64 R12, desc[UR4][R10.64] ;  /* 0x000000040a0c7981 */ /* 0x000ee8000c1e1b00 */
[----:B------:R-:W4:Y:S01]  /*0220*/  LDG.E.64 R14, desc[UR4][R10.64+0x8] ;  /* 0x000008040a0e7981 */ /* 0x000f22000c1e1b00 */
[----:B------:R-:W-:Y:S01]  /*0230*/  IMAD.MOV.U32 R6, RZ, RZ, 0x3 ;  /* 0x00000003ff067424 */ /* 0x000fe200078e00ff */
[----:B------:R-:W-:Y:S01]  /*0240*/  BSSY.RECONVERGENT B0, `(.L_x_12) ;  /* 0x000002f000007945 */ /* 0x000fe20003800200 */
[----:B0-----:R-:W-:-:S02]  /*0250*/  DSETP.GT.AND P1, PT, R18, UR6, PT ;  /* 0x0000000612007e2a */ /* 0x001fc4000bf24000 */
[----:B--2---:R-:W-:Y:S02]  /*0260*/  DSETP.GT.AND P0, PT, R8, UR6, PT ;  /* 0x0000000608007e2a */ /* 0x004fe4000bf04000 */
[----:B---3--:R-:W-:Y:S02]  /*0270*/  DSETP.GT.AND P2, PT, R12, UR6, PT ;  /* 0x000000060c007e2a */ /* 0x008fe4000bf44000 */
[----:B----4-:R-:W-:Y:S02]  /*0280*/  DSETP.GT.AND P3, PT, R14, UR6, PT ;  /* 0x000000060e007e2a */ /* 0x010fe4000bf64000 */
[----:B------:R-:W-:-:S06]  /*0290*/  SEL R5, RZ, 0x1, !P0 ;  /* 0x00000001ff057807 */ /* 0x000fcc0004000000 */
[----:B------:R-:W-:-:S04]  /*02a0*/  @P1 SEL R5, R6, 0x2, P0 ;  /* 0x0000000206051807 */ /* 0x000fc80000000000 */
[----:B------:R-:W-:-:S04]  /*02b0*/  @P2 LOP3.LUT R5, R5, 0x4, RZ, 0xfc, !PT ;  /* 0x0000000405052812 */ /* 0x000fc800078efcff */
[----:B------:R-:W-:-:S04]  /*02c0*/  @P3 LOP3.LUT R5, R5, 0x8, RZ, 0xfc, !PT ;  /* 0x0000000805053812 */ /* 0x000fc800078efcff */
[----:B------:R-:W-:-:S04]  /*02d0*/  ISETP.GT.U32.AND P0, PT, R5, 0x8, PT ;  /* 0x000000080500780c */ /* 0x000fc80003f04070 */
[----:B------:R-:W-:-:S13]  /*02e0*/  ISETP.GT.AND.EX P0, PT, RZ, RZ, PT, P0 ;  /* 0x000000ffff00720c */ /* 0x000fda0003f04300 */
[----:B------:R-:W-:Y:S05]  /*02f0*/  @P0 BRA `(.L_x_13) ;  /* 0x00000000001c0947 */ /* 0x000fea0003800000 */
[----:B------:R-:W-:-:S04]  /*0300*/  ISETP.NE.U32.AND P0, PT, R5, RZ, PT ;  /* 0x000000ff0500720c */ /* 0x000fc80003f05070 */
[----:B------:R-:W-:-:S13]  /*0310*/  ISETP.NE.AND.EX P0, PT, RZ, RZ, PT, P0 ;  /* 0x000000ffff00720c */ /* 0x000fda0003f05300 */
[----:B------:R-:W-:Y:S05]  /*0320*/  @!P0 BRA `(.L_x_14) ;  /* 0x0000000000288947 */ /* 0x000fea0003800000 */
[----:B------:R-:W-:-:S04]  /*0330*/  ISETP.NE.U32.AND P0, PT, R5, 0x6, PT ;  /* 0x000000060500780c */ /* 0x000fc80003f05070 */
[----:B------:R-:W-:-:S13]  /*0340*/  ISETP.NE.AND.EX P0, PT, RZ, RZ, PT, P0 ;  /* 0x000000ffff00720c */ /* 0x000fda0003f05300 */
[----:B------:R-:W-:Y:S05]  /*0350*/  @!P0 BRA `(.L_x_15) ;  /* 0x0000000000748947 */ /* 0x000fea0003800000 */
[----:B------:R-:W-:Y:S05]  /*0360*/  BRA `(.L_x_16) ;  /* 0x0000000000407947 */ /* 0x000fea0003800000 */
.L_x_13:
[----:B------:R-:W-:-:S04]  /*0370*/  ISETP.NE.U32.AND P0, PT, R5, 0x9, PT ;  /* 0x000000090500780c */ /* 0x000fc80003f05070 */
[----:B------:R-:W-:-:S13]  /*0380*/  ISETP.NE.AND.EX P0, PT, RZ, RZ, PT, P0 ;  /* 0x000000ffff00720c */ /* 0x000fda0003f05300 */
[----:B------:R-:W-:Y:S05]  /*0390*/  @!P0 BRA `(.L_x_15) ;  /* 0x0000000000648947 */ /* 0x000fea0003800000 */
[----:B------:R-:W-:-:S04]  /*03a0*/  ISETP.NE.U32.AND P0, PT, R5, 0xf, PT ;  /* 0x0000000f0500780c */ /* 0x000fc80003f05070 */
[----:B------:R-:W-:-:S13]  /*03b0*/  ISETP.NE.AND.EX P0, PT, RZ, RZ, PT, P0 ;  /* 0x000000ffff00720c */ /* 0x000fda0003f05300 */
[----:B------:R-:W-:Y:S05]  /*03c0*/  @P0 BRA `(.L_x_16) ;  /* 0x0000000000280947 */ /* 0x000fea0003800000 */
.L_x_14:
[----:B------:R-:W-:Y:S01]  /*03d0*/  IADD3 R8, P0, PT, RZ, -R7, RZ ;  /* 0x80000007ff087210 */ /* 0x000fe20007f1e0ff */
[----:B------:R-:W0:Y:S04]  /*03e0*/  LDCU.64 UR6, c[0x0][0x388] ;  /* 0x00007100ff0677ac */ /* 0x000e280008000a00 */
[----:B------:R-:W-:Y:S02]  /*03f0*/  IMAD.X R9, RZ, RZ, -0x1, P0 ;  /* 0xffffffffff097424 */ /* 0x000fe400000e06ff */
[----:B------:R-:W-:-:S03]  /*0400*/  IMAD.WIDE.U32 R4, R7, R4, R8 ;  /* 0x0000000407047225 */ /* 0x000fc600078e0008 */
[----:B------:R-:W-:-:S05]  /*0410*/  IADD3 R2, P0, PT, R2, R4, RZ ;  /* 0x0000000402027210 */ /* 0x000fca0007f1e0ff */
[----:B------:R-:W-:Y:S01]  /*0420*/  IMAD.X R5, R0, 0x1, R5, P0 ;  /* 0x0000000100057824 */ /* 0x000fe200000e0605 */
[----:B0-----:R-:W-:-:S04]  /*0430*/  LEA R4, P0, R2, UR6, 0x3 ;  /* 0x0000000602047c11 */ /* 0x001fc8000f8018ff */
[----:B------:R-:W-:-:S05]  /*0440*/  LEA.HI.X R5, R2, UR7, R5, 0x3, P0 ;  /* 0x0000000702057c11 */ /* 0x000fca00080f1c05 */
[----:B------:R-:W-:Y:S01]  /*0450*/  STG.E.64 desc[UR4][R4.64], RZ ;  /* 0x000000ff04007986 */ /* 0x000fe2000c101b04 */
[----:B------:R-:W-:Y:S05]  /*0460*/  EXIT ;  /* 0x000000000000794d */ /* 0x000fea0003800000 */
.L_x_16:
[----:B------:R-:W-:Y:S01]  /*0470*/  IADD3 R8, P0, PT, RZ, -R7, RZ ;  /* 0x80000007ff087210 */ /* 0x000fe20007f1e0ff */
[----:B------:R-:W0:Y:S01]  /*0480*/  LDCU.64 UR6, c[0x0][0x388] ;  /* 0x00007100ff0677ac */ /* 0x000e220008000a00 */
[----:B------:R-:W-:-:S03]  /*0490*/  IMAD.MOV.U32 R3, RZ, RZ, 0x0 ;  /* 0x00000000ff037424 */ /* 0x000fc600078e00ff */
[----:B------:R-:W-:Y:S02]  /*04a0*/  IMAD.X R9, RZ, RZ, -0x1, P0 ;  /* 0xffffffffff097424 */ /* 0x000fe400000e06ff */
[----:B------:R-:W-:-:S03]  /*04b0*/  IMAD.WIDE.U32 R8, R7, R4, R8 ;  /* 0x0000000407087225 */ /* 0x000fc600078e0008 */
[----:B------:R-:W-:-:S05]  /*04c0*/  IADD3 R2, P0, PT, R2, R8, RZ ;  /* 0x0000000802027210 */ /* 0x000fca0007f1e0ff */
[----:B------:R-:W-:Y:S01]  /*04d0*/  IMAD.X R9, R0, 0x1, R9, P0 ;  /* 0x0000000100097824 */ /* 0x000fe200000e0609 */
[----:B0-----:R-:W-:-:S04]  /*04e0*/  LEA R4, P0, R2, UR6, 0x3 ;  /* 0x0000000602047c11 */ /* 0x001fc8000f8018ff */
[----:B------:R-:W-:Y:S01]  /*04f0*/  LEA.HI.X R5, R2, UR7, R9, 0x3, P0 ;  /* 0x0000000702057c11 */ /* 0x000fe200080f1c09 */
[----:B------:R-:W-:-:S05]  /*0500*/  IMAD.MOV.U32 R2, RZ, RZ, 0x1 ;  /* 0x00000001ff027424 */ /* 0x000fca00078e00ff */
[----:B------:R-:W-:Y:S01]  /*0510*/  STG.E.64 desc[UR4][R4.64], R2 ;  /* 0x0000000204007986 */ /* 0x000fe2000c101b04 */
[----:B------:R-:W-:Y:S05]  /*0520*/  EXIT ;  /* 0x000000000000794d */ /* 0x000fea0003800000 */
.L_x_15:
[----:B------:R-:W-:Y:S05]  /*0530*/  BSYNC.RECONVERGENT B0 ;  /* 0x0000000000007941 */ /* 0x000fea0003800200 */
.L_x_12:
        /* <DEDUP_REMOVED lines=12> */
.L_x_17:
        /* <DEDUP_REMOVED lines=16> */
.L_x_20:


//--------------------- .nv.shared.prescan        --------------------------
	.section	.nv.shared.prescan,"aw",@nobits
	.sectionflags	@""
	.align	8
.nv.shared.prescan:
	.zero		1280


//--------------------- .nv.shared.reserved.0     --------------------------
	.section	.nv.shared.reserved.0,"aw",@nobits
	.weak		__nv_reservedSMEM_offset_0_alias
	.size		__nv_reservedSMEM_offset_0_alias, 0, 64
	.other		__nv_reservedSMEM_offset_0_alias,@"STO_CUDA_RESERVED_SHARED STV_DEFAULT"
__nv_reservedSMEM_offset_0_alias:
	.zero		0
	.zero		64


//--------------------- .nv.shared.reduce         --------------------------
	.section	.nv.shared.reduce,"aw",@nobits
	.sectionflags	@""
	.align	8
.nv.shared.reduce:
	.zero		1280


//--------------------- .nv.constant0.prescan     --------------------------
	.section	.nv.constant0.prescan,"a",@progbits
	.sectionflags	@""
	.align	4
.nv.constant0.prescan:
	.zero		920


//--------------------- .nv.constant0.reduce      --------------------------
	.section	.nv.constant0.reduce,"a",@progbits
	.sectionflags	@""
	.align	4
.nv.constant0.reduce:
	.zero		920


//--------------------- .nv.constant0.required_memory --------------------------
	.section	.nv.constant0.required_memory,"a",@progbits
	.sectionflags	@""
	.align	4
.nv.constant0.required_memory:
	.zero		944


//--------------------- SYMBOLS --------------------------

	.type		.nv.reservedSmem.offset0,@object
	.size		.nv.reservedSmem.offset0,0x4
	.type		.nv.reservedSmem.cap,@object
	.size		.nv.reservedSmem.cap,0x4
